//
// Generated by NVIDIA NVVM Compiler
//
// Compiler Build ID: CL-36424714
// Cuda compilation tools, release 13.0, V13.0.88
// Based on NVVM 20.0.0
//

.version 9.0
.target sm_100
.address_size 64

	// .globl	_Z6squarePi

.visible .entry _Z6squarePi(
	.param .u64 .ptr .align 1 _Z6squarePi_param_0
)
{


	bar.sync 	0;
	bar.sync 	0;
	ret;

}


// ===== COMPILED SASS (sm_100) =====

	.target	sm_100

	.elftype	@"ET_EXEC"


//--------------------- .note.nv.tkinfo           --------------------------
	.section	.note.nv.tkinfo,"",@"SHT_NOTE"
	.sectionflags	@"SHF_NOTE_NV_TKINFO"
	.tkinfo
        /*0018*/ 	.word	0x00000002
        /*0030*/ 	.string	""
        /*0030*/ 	.string	"ptxas"
        /*0030*/ 	.string	"Cuda compilation tools, release 13.0, V13.0.88"
        /*0030*/ 	.string	"Build cuda_13.0.r13.0/compiler.36424714_0"
        /*0030*/ 	.string	"-arch sm_100 -m 64 "



//--------------------- .note.nv.cuinfo           --------------------------
	.section	.note.nv.cuinfo,"",@"SHT_NOTE"
	.sectionflags	@"SHF_NOTE_NV_CUINFO"
        /*0018*/ 	.short	0x0002
        /*001a*/ 	.short	0x0064
        /*001c*/ 	.short	0x0082
	.zero		2


//--------------------- .nv.info                  --------------------------
	.section	.nv.info,"",@"SHT_CUDA_INFO"
	.align	4


	//----- nvinfo : EIATTR_REGCOUNT
	.align		4
        /*0000*/ 	.byte	0x04, 0x2f
        /*0002*/ 	.short	(.L_1 - .L_0)
	.align		4
.L_0:
        /*0004*/ 	.word	index@(_Z6squarePi)
        /*0008*/ 	.word	0x00000004


	//----- nvinfo : EIATTR_FRAME_SIZE
	.align		4
.L_1:
        /*000c*/ 	.byte	0x04, 0x11
        /*000e*/ 	.short	(.L_3 - .L_2)
	.align		4
.L_2:
        /*0010*/ 	.word	index@(_Z6squarePi)
        /*0014*/ 	.word	0x00000000


	//----- nvinfo : EIATTR_MIN_STACK_SIZE
	.align		4
.L_3:
        /*0018*/ 	.byte	0x04, 0x12
        /*001a*/ 	.short	(.L_5 - .L_4)
	.align		4
.L_4:
        /*001c*/ 	.word	index@(_Z6squarePi)
        /*0020*/ 	.word	0x00000000
.L_5:


//--------------------- .nv.compat                --------------------------
	.section	.nv.compat,"",@"SHT_CUDA_COMPAT_INFO"
	.align	4
        /*0000*/ 	.byte	0x02, 0x09, 0x00, 0x00, 0x02, 0x02, 0x01, 0x00, 0x02, 0x05, 0x05, 0x00, 0x03, 0x07, 0x01, 0x01
        /*0010*/ 	.byte	0x02, 0x03, 0x00, 0x00, 0x02, 0x06, 0x01, 0x00, 0x04, 0x0b, 0x08, 0x00, 0x09, 0x00, 0x00, 0x00
        /*0020*/ 	.byte	0x00, 0x00, 0x00, 0x00


//--------------------- .nv.info._Z6squarePi      --------------------------
	.section	.nv.info._Z6squarePi,"",@"SHT_CUDA_INFO"
	.sectionflags	@""
	.align	4


	//----- nvinfo : EIATTR_CUDA_API_VERSION
	.align		4
        /*0000*/ 	.byte	0x04, 0x37
        /*0002*/ 	.short	(.L_7 - .L_6)
.L_6:
        /*0004*/ 	.word	0x00000082


	//----- nvinfo : EIATTR_KPARAM_INFO
	.align		4
.L_7:
        /*0008*/ 	.byte	0x04, 0x17
        /*000a*/ 	.short	(.L_9 - .L_8)
.L_8:
        /*000c*/ 	.word	0x00000000
        /*0010*/ 	.short	0x0000
        /*0012*/ 	.short	0x0000
        /*0014*/ 	.byte	0x00, 0xf5, 0x21, 0x00


	//----- nvinfo : EIATTR_SPARSE_MMA_MASK
	.align		4
.L_9:
        /*0018*/ 	.byte	0x03, 0x50
        /*001a*/ 	.short	0x0000


	//----- nvinfo : EIATTR_MAXREG_COUNT
	.align		4
        /*001c*/ 	.byte	0x03, 0x1b
        /*001e*/ 	.short	0x00ff


	//----- nvinfo : EIATTR_NUM_BARRIERS
	.align		4
        /*0020*/ 	.byte	0x02, 0x4c
        /*0022*/ 	.byte	0x01
	.zero		1


	//----- nvinfo : EIATTR_MERCURY_ISA_VERSION
	.align		4
        /*0024*/ 	.byte	0x03, 0x5f
        /*0026*/ 	.short	0x0101


	//----- nvinfo : EIATTR_VRC_CTA_INIT_COUNT
	.align		4
        /*0028*/ 	.byte	0x02, 0x4a
	.zero		1
	.zero		1


	//----- nvinfo : EIATTR_EXIT_INSTR_OFFSETS
	.align		4
        /*002c*/ 	.byte	0x04, 0x1c
        /*002e*/ 	.short	(.L_11 - .L_10)


	//   ....[0]....
.L_10:
        /*0030*/ 	.word	0x00000030


	//----- nvinfo : EIATTR_CBANK_PARAM_SIZE
	.align		4
.L_11:
        /*0034*/ 	.byte	0x03, 0x19
        /*0036*/ 	.short	0x0008


	//----- nvinfo : EIATTR_PARAM_CBANK
	.align		4
        /*0038*/ 	.byte	0x04, 0x0a
        /*003a*/ 	.short	(.L_13 - .L_12)
	.align		4
.L_12:
        /*003c*/ 	.word	index@(.nv.constant0._Z6squarePi)
        /*0040*/ 	.short	0x0380
        /*0042*/ 	.short	0x0008


	//----- nvinfo : EIATTR_SW_WAR
	.align		4
.L_13:
        /*0044*/ 	.byte	0x04, 0x36
        /*0046*/ 	.short	(.L_15 - .L_14)
.L_14:
        /*0048*/ 	.word	0x00000008
.L_15:


//--------------------- .nv.callgraph             --------------------------
	.section	.nv.callgraph,"",@"SHT_CUDA_CALLGRAPH"
	.align	4
	.sectionentsize	8
	.align		4
        /*0000*/ 	.word	0x00000000
	.align		4
        /*0004*/ 	.word	0xffffffff
	.align		4
        /*0008*/ 	.word	0x00000000
	.align		4
        /*000c*/ 	.word	0xfffffffe
	.align		4
        /*0010*/ 	.word	0x00000000
	.align		4
        /*0014*/ 	.word	0xfffffffd
	.align		4
        /*0018*/ 	.word	0x00000000
	.align		4
        /*001c*/ 	.word	0xfffffffc


//--------------------- .text._Z6squarePi         --------------------------
	.section	.text._Z6squarePi,"ax",@progbits
	.align	128
        .global         _Z6squarePi
        .type           _Z6squarePi,@function
        .size           _Z6squarePi,(.L_x_1 - _Z6squarePi)
        .other          _Z6squarePi,@"STO_CUDA_ENTRY STV_DEFAULT"
_Z6squarePi:
.text._Z6squarePi:
[----:B------:R-:W-:Y:S08]  /*0000*/  LDC R1, c[0x0][0x37c] ;  /* 0x0000df00ff017b82 */ /* 0x000ff00000000800 */
[----:B------:R-:W-:Y:S08]  /*0010*/  BAR.SYNC.DEFER_BLOCKING 0x0 ;  /* 0x0000000000007b1d */ /* 0x000ff00000010000 */
[----:B------:R-:W-:Y:S06]  /*0020*/  BAR.SYNC.DEFER_BLOCKING 0x0 ;  /* 0x0000000000007b1d */ /* 0x000fec0000010000 */
[----:B------:R-:W-:Y:S05]  /*0030*/  EXIT ;  /* 0x000000000000794d */ /* 0x000fea0003800000 */
.L_x_0:
[----:B------:R-:W-:-:S00]  /*0040*/  BRA `(.L_x_0) ;  /* 0xfffffffc00fc7947 */ /* 0x000fc0000383ffff */
[----:B------:R-:W-:-:S00]  /*0050*/  NOP ;  /* 0x0000000000007918 */ /* 0x000fc00000000000 */
        /* <DEDUP_REMOVED lines=10> */
.L_x_1:


//--------------------- .nv.shared.reserved.0     --------------------------
	.section	.nv.shared.reserved.0,"aw",@nobits
	.weak		__nv_reservedSMEM_offset_0_alias
	.size		__nv_reservedSMEM_offset_0_alias, 0, 64
	.other		__nv_reservedSMEM_offset_0_alias,@"STO_CUDA_RESERVED_SHARED STV_DEFAULT"
__nv_reservedSMEM_offset_0_alias:
	.zero		0
	.zero		64


//--------------------- .nv.constant0._Z6squarePi --------------------------
	.section	.nv.constant0._Z6squarePi,"a",@progbits
	.sectionflags	@""
	.align	4
.nv.constant0._Z6squarePi:
	.zero		904


//--------------------- SYMBOLS --------------------------

	.type		.nv.reservedSmem.offset0,@object
	.size		.nv.reservedSmem.offset0,0x4
